//
// Generated by NVIDIA NVVM Compiler
//
// Compiler Build ID: CL-36424714
// Cuda compilation tools, release 13.0, V13.0.88
// Based on NVVM 20.0.0
//

.version 9.0
.target sm_100
.address_size 64

	// .globl	_Z15my_first_kernelv
.extern .func  (.param .b32 func_retval0) vprintf
(
	.param .b64 vprintf_param_0,
	.param .b64 vprintf_param_1
)
;
.global .align 1 .b8 $str[29] = {73, 32, 97, 109, 32, 116, 104, 114, 101, 97, 100, 32, 110, 117, 109, 98, 101, 114, 32, 40, 37, 100, 44, 32, 37, 100, 41, 10};

.visible .entry _Z15my_first_kernelv()
{
	.local .align 8 .b8 	__local_depot0[8];
	.reg .b64 	%SP;
	.reg .b64 	%SPL;
	.reg .b32 	%r<11>;
	.reg .b64 	%rd<5>;

	mov.u64 	%SPL, __local_depot0;
	cvta.local.u64 	%SP, %SPL;
	add.u64 	%rd1, %SP, 0;
	add.u64 	%rd2, %SPL, 0;
	mov.u32 	%r1, %ntid.x;
	mov.u32 	%r2, %ctaid.x;
	mov.u32 	%r3, %tid.x;
	mad.lo.s32 	%r4, %r1, %r2, %r3;
	mov.u32 	%r5, %ntid.y;
	mov.u32 	%r6, %ctaid.y;
	mov.u32 	%r7, %tid.y;
	mad.lo.s32 	%r8, %r5, %r6, %r7;
	st.local.v2.u32 	[%rd2], {%r4, %r8};
	mov.u64 	%rd3, $str;
	cvta.global.u64 	%rd4, %rd3;
	{ // callseq 0, 0
	.param .b64 param0;
	st.param.b64 	[param0], %rd4;
	.param .b64 param1;
	st.param.b64 	[param1], %rd1;
	.param .b32 retval0;
	call.uni (retval0), 
	vprintf, 
	(
	param0, 
	param1
	);
	ld.param.b32 	%r9, [retval0];
	} // callseq 0
	ret;

}


// ===== COMPILED SASS (sm_100) =====

	.target	sm_100

	.elftype	@"ET_EXEC"


//--------------------- .note.nv.tkinfo           --------------------------
	.section	.note.nv.tkinfo,"",@"SHT_NOTE"
	.sectionflags	@"SHF_NOTE_NV_TKINFO"
	.tkinfo
        /*0018*/ 	.word	0x00000002
        /*0030*/ 	.string	""
        /*0030*/ 	.string	"ptxas"
        /*0030*/ 	.string	"Cuda compilation tools, release 13.0, V13.0.88"
        /*0030*/ 	.string	"Build cuda_13.0.r13.0/compiler.36424714_0"
        /*0030*/ 	.string	"-arch sm_100 -m 64 "



//--------------------- .note.nv.cuinfo           --------------------------
	.section	.note.nv.cuinfo,"",@"SHT_NOTE"
	.sectionflags	@"SHF_NOTE_NV_CUINFO"
        /*0018*/ 	.short	0x0002
        /*001a*/ 	.short	0x0064
        /*001c*/ 	.short	0x0082
	.zero		2


//--------------------- .nv.info                  --------------------------
	.section	.nv.info,"",@"SHT_CUDA_INFO"
	.align	4


	//----- nvinfo : EIATTR_REGCOUNT
	.align		4
        /*0000*/ 	.byte	0x04, 0x2f
        /*0002*/ 	.short	(.L_2 - .L_1)
	.align		4
.L_1:
        /*0004*/ 	.word	index@(_Z15my_first_kernelv)
        /*0008*/ 	.word	0x00000018


	//----- nvinfo : EIATTR_FRAME_SIZE
	.align		4
.L_2:
        /*000c*/ 	.byte	0x04, 0x11
        /*000e*/ 	.short	(.L_4 - .L_3)
	.align		4
.L_3:
        /*0010*/ 	.word	index@(_Z15my_first_kernelv)
        /*0014*/ 	.word	0x00000008


	//----- nvinfo : EIATTR_MIN_STACK_SIZE
	.align		4
.L_4:
        /*0018*/ 	.byte	0x04, 0x12
        /*001a*/ 	.short	(.L_6 - .L_5)
	.align		4
.L_5:
        /*001c*/ 	.word	index@(_Z15my_first_kernelv)
        /*0020*/ 	.word	0x00000008
.L_6:


//--------------------- .nv.compat                --------------------------
	.section	.nv.compat,"",@"SHT_CUDA_COMPAT_INFO"
	.align	4
        /*0000*/ 	.byte	0x02, 0x09, 0x00, 0x00, 0x02, 0x02, 0x01, 0x00, 0x02, 0x05, 0x05, 0x00, 0x03, 0x07, 0x01, 0x01
        /*0010*/ 	.byte	0x02, 0x03, 0x00, 0x00, 0x02, 0x06, 0x01, 0x00, 0x04, 0x0b, 0x08, 0x00, 0x09, 0x00, 0x00, 0x00
        /*0020*/ 	.byte	0x00, 0x00, 0x00, 0x00


//--------------------- .nv.info._Z15my_first_kernelv --------------------------
	.section	.nv.info._Z15my_first_kernelv,"",@"SHT_CUDA_INFO"
	.sectionflags	@""
	.align	4


	//----- nvinfo : EIATTR_CUDA_API_VERSION
	.align		4
        /*0000*/ 	.byte	0x04, 0x37
        /*0002*/ 	.short	(.L_8 - .L_7)
.L_7:
        /*0004*/ 	.word	0x00000082


	//----- nvinfo : EIATTR_SPARSE_MMA_MASK
	.align		4
.L_8:
        /*0008*/ 	.byte	0x03, 0x50
        /*000a*/ 	.short	0x0000


	//----- nvinfo : EIATTR_MAXREG_COUNT
	.align		4
        /*000c*/ 	.byte	0x03, 0x1b
        /*000e*/ 	.short	0x00ff


	//----- nvinfo : EIATTR_EXTERNS
	.align		4
        /*0010*/ 	.byte	0x04, 0x0f
        /*0012*/ 	.short	(.L_10 - .L_9)


	//   ....[0]....
	.align		4
.L_9:
        /*0014*/ 	.word	index@(vprintf)


	//----- nvinfo : EIATTR_MERCURY_ISA_VERSION
	.align		4
.L_10:
        /*0018*/ 	.byte	0x03, 0x5f
        /*001a*/ 	.short	0x0101


	//----- nvinfo : EIATTR_VRC_CTA_INIT_COUNT
	.align		4
        /*001c*/ 	.byte	0x02, 0x4a
	.zero		1
	.zero		1


	//----- nvinfo : EIATTR_SYSCALL_OFFSETS
	.align		4
        /*0020*/ 	.byte	0x04, 0x46
        /*0022*/ 	.short	(.L_12 - .L_11)


	//   ....[0]....
.L_11:
        /*0024*/ 	.word	0x00000150


	//----- nvinfo : EIATTR_EXIT_INSTR_OFFSETS
	.align		4
.L_12:
        /*0028*/ 	.byte	0x04, 0x1c
        /*002a*/ 	.short	(.L_14 - .L_13)


	//   ....[0]....
.L_13:
        /*002c*/ 	.word	0x00000160


	//----- nvinfo : EIATTR_SW_WAR
	.align		4
.L_14:
        /*0030*/ 	.byte	0x04, 0x36
        /*0032*/ 	.short	(.L_16 - .L_15)
.L_15:
        /*0034*/ 	.word	0x00000008
.L_16:


//--------------------- .nv.callgraph             --------------------------
	.section	.nv.callgraph,"",@"SHT_CUDA_CALLGRAPH"
	.align	4
	.sectionentsize	8
	.align		4
        /*0000*/ 	.word	0x00000000
	.align		4
        /*0004*/ 	.word	0xffffffff
	.align		4
        /*0008*/ 	.word	index@(_Z15my_first_kernelv)
	.align		4
        /*000c*/ 	.word	index@(vprintf)
	.align		4
        /*0010*/ 	.word	0x00000000
	.align		4
        /*0014*/ 	.word	0xfffffffe
	.align		4
        /*0018*/ 	.word	0x00000000
	.align		4
        /*001c*/ 	.word	0xfffffffd
	.align		4
        /*0020*/ 	.word	0x00000000
	.align		4
        /*0024*/ 	.word	0xfffffffc


//--------------------- .nv.constant4             --------------------------
	.section	.nv.constant4,"a",@progbits
	.align	8
	.align		8
.nv.constant4:
        /*0000*/ 	.dword	vprintf
	.align		8
        /*0008*/ 	.dword	$str


//--------------------- .text._Z15my_first_kernelv --------------------------
	.section	.text._Z15my_first_kernelv,"ax",@progbits
	.align	128
        .global         _Z15my_first_kernelv
        .type           _Z15my_first_kernelv,@function
        .size           _Z15my_first_kernelv,(.L_x_2 - _Z15my_first_kernelv)
        .other          _Z15my_first_kernelv,@"STO_CUDA_ENTRY STV_DEFAULT"
_Z15my_first_kernelv:
.text._Z15my_first_kernelv:
[----:B------:R-:W0:Y:S01]  /*0000*/  LDC R1, c[0x0][0x37c] ;  /* 0x0000df00ff017b82 */ /* 0x000e220000000800 */
[----:B------:R-:W1:Y:S01]  /*0010*/  S2R R2, SR_CTAID.X ;  /* 0x0000000000027919 */ /* 0x000e620000002500 */
[----:B------:R-:W2:Y:S01]  /*0020*/  LDCU UR5, c[0x0][0x2fc] ;  /* 0x00005f80ff0577ac */ /* 0x000ea20008000800 */
[----:B0-----:R-:W-:Y:S01]  /*0030*/  VIADD R1, R1, 0xfffffff8 ;  /* 0xfffffff801017836 */ /* 0x001fe20000000000 */
[----:B------:R-:W1:Y:S01]  /*0040*/  S2R R3, SR_TID.X ;  /* 0x0000000000037919 */ /* 0x000e620000002100 */
[----:B------:R-:W1:Y:S01]  /*0050*/  LDCU UR4, c[0x0][0x360] ;  /* 0x00006c00ff0477ac */ /* 0x000e620008000800 */
[----:B------:R-:W0:Y:S01]  /*0060*/  S2R R0, SR_CTAID.Y ;  /* 0x0000000000007919 */ /* 0x000e220000002600 */
[----:B------:R-:W0:Y:S01]  /*0070*/  LDCU UR6, c[0x0][0x364] ;  /* 0x00006c80ff0677ac */ /* 0x000e220008000800 */
[----:B------:R-:W0:Y:S01]  /*0080*/  S2R R5, SR_TID.Y ;  /* 0x0000000000057919 */ /* 0x000e220000002200 */
[----:B-1----:R-:W-:Y:S01]  /*0090*/  IMAD R2, R2, UR4, R3 ;  /* 0x0000000402027c24 */ /* 0x002fe2000f8e0203 */
[----:B------:R-:W1:Y:S01]  /*00a0*/  LDCU UR4, c[0x0][0x2f8] ;  /* 0x00005f00ff0477ac */ /* 0x000e620008000800 */
[----:B0-----:R-:W-:Y:S01]  /*00b0*/  IMAD R3, R0, UR6, R5 ;  /* 0x0000000600037c24 */ /* 0x001fe2000f8e0205 */
[----:B------:R-:W-:Y:S01]  /*00c0*/  MOV R0, 0x0 ;  /* 0x0000000000007802 */ /* 0x000fe20000000f00 */
[----:B------:R-:W0:Y:S03]  /*00d0*/  LDCU.64 UR6, c[0x4][0x8] ;  /* 0x01000100ff0677ac */ /* 0x000e260008000a00 */
[----:B------:R3:W-:Y:S01]  /*00e0*/  STL.64 [R1], R2 ;  /* 0x0000000201007387 */ /* 0x0007e20000100a00 */
[----:B------:R3:W4:Y:S01]  /*00f0*/  LDC.64 R8, c[0x4][R0] ;  /* 0x0100000000087b82 */ /* 0x0007220000000a00 */
[----:B-1----:R-:W-:-:S04]  /*0100*/  IADD3 R6, P0, PT, R1, UR4, RZ ;  /* 0x0000000401067c10 */ /* 0x002fc8000ff1e0ff */
[----:B--2---:R-:W-:Y:S01]  /*0110*/  IADD3.X R7, PT, PT, RZ, UR5, RZ, P0, !PT ;  /* 0x00000005ff077c10 */ /* 0x004fe200087fe4ff */
[----:B0-----:R-:W-:Y:S01]  /*0120*/  IMAD.U32 R4, RZ, RZ, UR6 ;  /* 0x00000006ff047e24 */ /* 0x001fe2000f8e00ff */
[----:B---3--:R-:W-:-:S07]  /*0130*/  MOV R5, UR7 ;  /* 0x0000000700057c02 */ /* 0x008fce0008000f00 */
[----:B------:R-:W-:-:S07]  /*0140*/  LEPC R20, `(.L_x_0) ;  /* 0x000000001014794e */ /* 0x000fce0000000000 */
[----:B----4-:R-:W-:Y:S05]  /*0150*/  CALL.ABS.NOINC R8 ;  /* 0x0000000008007343 */ /* 0x010fea0003c00000 */
.L_x_0:
[----:B------:R-:W-:Y:S05]  /*0160*/  EXIT ;  /* 0x000000000000794d */ /* 0x000fea0003800000 */
.L_x_1:
[----:B------:R-:W-:-:S00]  /*0170*/  BRA `(.L_x_1) ;  /* 0xfffffffc00fc7947 */ /* 0x000fc0000383ffff */
[----:B------:R-:W-:-:S00]  /*0180*/  NOP ;  /* 0x0000000000007918 */ /* 0x000fc00000000000 */
[----:B------:R-:W-:-:S00]  /*0190*/  NOP ;  /* 0x0000000000007918 */ /* 0x000fc00000000000 */
[----:B------:R-:W-:-:S00]  /*01a0*/  NOP ;  /* 0x0000000000007918 */ /* 0x000fc00000000000 */
[----:B------:R-:W-:-:S00]  /*01b0*/  NOP ;  /* 0x0000000000007918 */ /* 0x000fc00000000000 */
[----:B------:R-:W-:-:S00]  /*01c0*/  NOP ;  /* 0x0000000000007918 */ /* 0x000fc00000000000 */
[----:B------:R-:W-:-:S00]  /*01d0*/  NOP ;  /* 0x0000000000007918 */ /* 0x000fc00000000000 */
[----:B------:R-:W-:-:S00]  /*01e0*/  NOP ;  /* 0x0000000000007918 */ /* 0x000fc00000000000 */
[----:B------:R-:W-:-:S00]  /*01f0*/  NOP ;  /* 0x0000000000007918 */ /* 0x000fc00000000000 */
.L_x_2:


//--------------------- .nv.global.init           --------------------------
	.section	.nv.global.init,"aw",@progbits
.nv.global.init:
	.type		$str,@object
	.size		$str,(.L_0 - $str)
$str:
        /*0000*/ 	.byte	0x49, 0x20, 0x61, 0x6d, 0x20, 0x74, 0x68, 0x72, 0x65, 0x61, 0x64, 0x20, 0x6e, 0x75, 0x6d, 0x62
        /*0010*/ 	.byte	0x65, 0x72, 0x20, 0x28, 0x25, 0x64, 0x2c, 0x20, 0x25, 0x64, 0x29, 0x0a, 0x00
.L_0:


//--------------------- .nv.shared.reserved.0     --------------------------
	.section	.nv.shared.reserved.0,"aw",@nobits
	.weak		__nv_reservedSMEM_offset_0_alias
	.size		__nv_reservedSMEM_offset_0_alias, 0, 64
	.other		__nv_reservedSMEM_offset_0_alias,@"STO_CUDA_RESERVED_SHARED STV_DEFAULT"
__nv_reservedSMEM_offset_0_alias:
	.zero		0
	.zero		64


//--------------------- .nv.constant0._Z15my_first_kernelv --------------------------
	.section	.nv.constant0._Z15my_first_kernelv,"a",@progbits
	.sectionflags	@""
	.align	4
.nv.constant0._Z15my_first_kernelv:
	.zero		896


//--------------------- SYMBOLS --------------------------

	.type		.nv.reservedSmem.offset0,@object
	.size		.nv.reservedSmem.offset0,0x4
	.type		vprintf,@function
